//
// Generated by NVIDIA NVVM Compiler
//
// Compiler Build ID: CL-36424714
// Cuda compilation tools, release 13.0, V13.0.88
// Based on NVVM 20.0.0
//

.version 9.0
.target sm_100
.address_size 64

	// .globl	_Z8find1eltPiS_i

.visible .entry _Z8find1eltPiS_i(
	.param .u64 .ptr .align 1 _Z8find1eltPiS_i_param_0,
	.param .u64 .ptr .align 1 _Z8find1eltPiS_i_param_1,
	.param .u32 _Z8find1eltPiS_i_param_2
)
{
	.reg .pred 	%p<10>;
	.reg .b32 	%r<109>;
	.reg .b64 	%rd<32>;

	ld.param.u64 	%rd9, [_Z8find1eltPiS_i_param_0];
	ld.param.u64 	%rd8, [_Z8find1eltPiS_i_param_1];
	ld.param.u32 	%r31, [_Z8find1eltPiS_i_param_2];
	cvta.to.global.u64 	%rd1, %rd9;
	mov.u32 	%r1, %ctaid.x;
	setp.lt.s32 	%p1, %r31, 1;
	mov.b32 	%r108, 0;
	@%p1 bra 	$L__BB0_13;
	mul.lo.s32 	%r2, %r31, %r1;
	and.b32  	%r3, %r31, 15;
	setp.lt.u32 	%p2, %r31, 16;
	mov.b32 	%r101, 0;
	mov.u32 	%r108, %r101;
	@%p2 bra 	$L__BB0_4;
	and.b32  	%r101, %r31, 2147483632;
	neg.s32 	%r95, %r101;
	mul.wide.u32 	%rd10, %r2, 4;
	add.s64 	%rd11, %rd10, %rd1;
	add.s64 	%rd30, %rd11, 32;
	mov.b32 	%r108, 0;
$L__BB0_3:
	.pragma "nounroll";
	ld.global.u32 	%r36, [%rd30+-32];
	add.s32 	%r37, %r36, %r108;
	ld.global.u32 	%r38, [%rd30+-28];
	add.s32 	%r39, %r38, %r37;
	ld.global.u32 	%r40, [%rd30+-24];
	add.s32 	%r41, %r40, %r39;
	ld.global.u32 	%r42, [%rd30+-20];
	add.s32 	%r43, %r42, %r41;
	ld.global.u32 	%r44, [%rd30+-16];
	add.s32 	%r45, %r44, %r43;
	ld.global.u32 	%r46, [%rd30+-12];
	add.s32 	%r47, %r46, %r45;
	ld.global.u32 	%r48, [%rd30+-8];
	add.s32 	%r49, %r48, %r47;
	ld.global.u32 	%r50, [%rd30+-4];
	add.s32 	%r51, %r50, %r49;
	ld.global.u32 	%r52, [%rd30];
	add.s32 	%r53, %r52, %r51;
	ld.global.u32 	%r54, [%rd30+4];
	add.s32 	%r55, %r54, %r53;
	ld.global.u32 	%r56, [%rd30+8];
	add.s32 	%r57, %r56, %r55;
	ld.global.u32 	%r58, [%rd30+12];
	add.s32 	%r59, %r58, %r57;
	ld.global.u32 	%r60, [%rd30+16];
	add.s32 	%r61, %r60, %r59;
	ld.global.u32 	%r62, [%rd30+20];
	add.s32 	%r63, %r62, %r61;
	ld.global.u32 	%r64, [%rd30+24];
	add.s32 	%r65, %r64, %r63;
	ld.global.u32 	%r66, [%rd30+28];
	add.s32 	%r108, %r66, %r65;
	add.s32 	%r95, %r95, 16;
	add.s64 	%rd30, %rd30, 64;
	setp.ne.s32 	%p3, %r95, 0;
	@%p3 bra 	$L__BB0_3;
$L__BB0_4:
	setp.eq.s32 	%p4, %r3, 0;
	@%p4 bra 	$L__BB0_13;
	and.b32  	%r13, %r31, 7;
	setp.lt.u32 	%p5, %r3, 8;
	@%p5 bra 	$L__BB0_7;
	add.s32 	%r68, %r101, %r2;
	mul.wide.u32 	%rd12, %r68, 4;
	add.s64 	%rd13, %rd1, %rd12;
	ld.global.u32 	%r69, [%rd13];
	add.s32 	%r70, %r69, %r108;
	cvt.u64.u32 	%rd14, %r2;
	cvt.u64.u32 	%rd15, %r101;
	add.s64 	%rd16, %rd15, %rd14;
	shl.b64 	%rd17, %rd16, 2;
	add.s64 	%rd18, %rd1, %rd17;
	ld.global.u32 	%r71, [%rd18+4];
	add.s32 	%r72, %r71, %r70;
	ld.global.u32 	%r73, [%rd18+8];
	add.s32 	%r74, %r73, %r72;
	ld.global.u32 	%r75, [%rd18+12];
	add.s32 	%r76, %r75, %r74;
	ld.global.u32 	%r77, [%rd18+16];
	add.s32 	%r78, %r77, %r76;
	ld.global.u32 	%r79, [%rd18+20];
	add.s32 	%r80, %r79, %r78;
	ld.global.u32 	%r81, [%rd18+24];
	add.s32 	%r82, %r81, %r80;
	ld.global.u32 	%r83, [%rd18+28];
	add.s32 	%r108, %r83, %r82;
	add.s32 	%r101, %r101, 8;
$L__BB0_7:
	setp.eq.s32 	%p6, %r13, 0;
	@%p6 bra 	$L__BB0_13;
	and.b32  	%r19, %r31, 3;
	setp.lt.u32 	%p7, %r13, 4;
	@%p7 bra 	$L__BB0_10;
	add.s32 	%r85, %r101, %r2;
	mul.wide.u32 	%rd19, %r85, 4;
	add.s64 	%rd20, %rd1, %rd19;
	ld.global.u32 	%r86, [%rd20];
	add.s32 	%r87, %r86, %r108;
	cvt.u64.u32 	%rd21, %r2;
	cvt.u64.u32 	%rd22, %r101;
	add.s64 	%rd23, %rd22, %rd21;
	shl.b64 	%rd24, %rd23, 2;
	add.s64 	%rd25, %rd1, %rd24;
	ld.global.u32 	%r88, [%rd25+4];
	add.s32 	%r89, %r88, %r87;
	ld.global.u32 	%r90, [%rd25+8];
	add.s32 	%r91, %r90, %r89;
	ld.global.u32 	%r92, [%rd25+12];
	add.s32 	%r108, %r92, %r91;
	add.s32 	%r101, %r101, 4;
$L__BB0_10:
	setp.eq.s32 	%p8, %r19, 0;
	@%p8 bra 	$L__BB0_13;
	add.s32 	%r93, %r101, %r2;
	mul.wide.u32 	%rd26, %r93, 4;
	add.s64 	%rd31, %rd1, %rd26;
	neg.s32 	%r106, %r19;
$L__BB0_12:
	.pragma "nounroll";
	ld.global.u32 	%r94, [%rd31];
	add.s32 	%r108, %r94, %r108;
	add.s64 	%rd31, %rd31, 4;
	add.s32 	%r106, %r106, 1;
	setp.ne.s32 	%p9, %r106, 0;
	@%p9 bra 	$L__BB0_12;
$L__BB0_13:
	cvta.to.global.u64 	%rd27, %rd8;
	mul.wide.u32 	%rd28, %r1, 4;
	add.s64 	%rd29, %rd27, %rd28;
	st.global.u32 	[%rd29], %r108;
	ret;

}


// ===== COMPILED SASS (sm_100) =====

	.target	sm_100

	.elftype	@"ET_EXEC"


//--------------------- .note.nv.tkinfo           --------------------------
	.section	.note.nv.tkinfo,"",@"SHT_NOTE"
	.sectionflags	@"SHF_NOTE_NV_TKINFO"
	.tkinfo
        /*0018*/ 	.word	0x00000002
        /*0030*/ 	.string	""
        /*0030*/ 	.string	"ptxas"
        /*0030*/ 	.string	"Cuda compilation tools, release 13.0, V13.0.88"
        /*0030*/ 	.string	"Build cuda_13.0.r13.0/compiler.36424714_0"
        /*0030*/ 	.string	"-arch sm_100 -m 64 "



//--------------------- .note.nv.cuinfo           --------------------------
	.section	.note.nv.cuinfo,"",@"SHT_NOTE"
	.sectionflags	@"SHF_NOTE_NV_CUINFO"
        /*0018*/ 	.short	0x0002
        /*001a*/ 	.short	0x0064
        /*001c*/ 	.short	0x0082
	.zero		2


//--------------------- .nv.info                  --------------------------
	.section	.nv.info,"",@"SHT_CUDA_INFO"
	.align	4


	//----- nvinfo : EIATTR_REGCOUNT
	.align		4
        /*0000*/ 	.byte	0x04, 0x2f
        /*0002*/ 	.short	(.L_1 - .L_0)
	.align		4
.L_0:
        /*0004*/ 	.word	index@(_Z8find1eltPiS_i)
        /*0008*/ 	.word	0x00000018


	//----- nvinfo : EIATTR_FRAME_SIZE
	.align		4
.L_1:
        /*000c*/ 	.byte	0x04, 0x11
        /*000e*/ 	.short	(.L_3 - .L_2)
	.align		4
.L_2:
        /*0010*/ 	.word	index@(_Z8find1eltPiS_i)
        /*0014*/ 	.word	0x00000000


	//----- nvinfo : EIATTR_MIN_STACK_SIZE
	.align		4
.L_3:
        /*0018*/ 	.byte	0x04, 0x12
        /*001a*/ 	.short	(.L_5 - .L_4)
	.align		4
.L_4:
        /*001c*/ 	.word	index@(_Z8find1eltPiS_i)
        /*0020*/ 	.word	0x00000000
.L_5:


//--------------------- .nv.compat                --------------------------
	.section	.nv.compat,"",@"SHT_CUDA_COMPAT_INFO"
	.align	4
        /*0000*/ 	.byte	0x02, 0x09, 0x00, 0x00, 0x02, 0x02, 0x01, 0x00, 0x02, 0x05, 0x05, 0x00, 0x03, 0x07, 0x01, 0x01
        /*0010*/ 	.byte	0x02, 0x03, 0x00, 0x00, 0x02, 0x06, 0x01, 0x00, 0x04, 0x0b, 0x08, 0x00, 0x09, 0x00, 0x00, 0x00
        /*0020*/ 	.byte	0x00, 0x00, 0x00, 0x00


//--------------------- .nv.info._Z8find1eltPiS_i --------------------------
	.section	.nv.info._Z8find1eltPiS_i,"",@"SHT_CUDA_INFO"
	.sectionflags	@""
	.align	4


	//----- nvinfo : EIATTR_CUDA_API_VERSION
	.align		4
        /*0000*/ 	.byte	0x04, 0x37
        /*0002*/ 	.short	(.L_7 - .L_6)
.L_6:
        /*0004*/ 	.word	0x00000082


	//----- nvinfo : EIATTR_KPARAM_INFO
	.align		4
.L_7:
        /*0008*/ 	.byte	0x04, 0x17
        /*000a*/ 	.short	(.L_9 - .L_8)
.L_8:
        /*000c*/ 	.word	0x00000000
        /*0010*/ 	.short	0x0002
        /*0012*/ 	.short	0x0010
        /*0014*/ 	.byte	0x00, 0xf0, 0x11, 0x00


	//----- nvinfo : EIATTR_KPARAM_INFO
	.align		4
.L_9:
        /*0018*/ 	.byte	0x04, 0x17
        /*001a*/ 	.short	(.L_11 - .L_10)
.L_10:
        /*001c*/ 	.word	0x00000000
        /*0020*/ 	.short	0x0001
        /*0022*/ 	.short	0x0008
        /*0024*/ 	.byte	0x00, 0xf5, 0x21, 0x00


	//----- nvinfo : EIATTR_KPARAM_INFO
	.align		4
.L_11:
        /*0028*/ 	.byte	0x04, 0x17
        /*002a*/ 	.short	(.L_13 - .L_12)
.L_12:
        /*002c*/ 	.word	0x00000000
        /*0030*/ 	.short	0x0000
        /*0032*/ 	.short	0x0000
        /*0034*/ 	.byte	0x00, 0xf5, 0x21, 0x00


	//----- nvinfo : EIATTR_SPARSE_MMA_MASK
	.align		4
.L_13:
        /*0038*/ 	.byte	0x03, 0x50
        /*003a*/ 	.short	0x0000


	//----- nvinfo : EIATTR_MAXREG_COUNT
	.align		4
        /*003c*/ 	.byte	0x03, 0x1b
        /*003e*/ 	.short	0x00ff


	//----- nvinfo : EIATTR_MERCURY_ISA_VERSION
	.align		4
        /*0040*/ 	.byte	0x03, 0x5f
        /*0042*/ 	.short	0x0101


	//----- nvinfo : EIATTR_VRC_CTA_INIT_COUNT
	.align		4
        /*0044*/ 	.byte	0x02, 0x4a
	.zero		1
	.zero		1


	//----- nvinfo : EIATTR_EXIT_INSTR_OFFSETS
	.align		4
        /*0048*/ 	.byte	0x04, 0x1c
        /*004a*/ 	.short	(.L_15 - .L_14)


	//   ....[0]....
.L_14:
        /*004c*/ 	.word	0x00000700


	//----- nvinfo : EIATTR_CBANK_PARAM_SIZE
	.align		4
.L_15:
        /*0050*/ 	.byte	0x03, 0x19
        /*0052*/ 	.short	0x0014


	//----- nvinfo : EIATTR_PARAM_CBANK
	.align		4
        /*0054*/ 	.byte	0x04, 0x0a
        /*0056*/ 	.short	(.L_17 - .L_16)
	.align		4
.L_16:
        /*0058*/ 	.word	index@(.nv.constant0._Z8find1eltPiS_i)
        /*005c*/ 	.short	0x0380
        /*005e*/ 	.short	0x0014


	//----- nvinfo : EIATTR_SW_WAR
	.align		4
.L_17:
        /*0060*/ 	.byte	0x04, 0x36
        /*0062*/ 	.short	(.L_19 - .L_18)
.L_18:
        /*0064*/ 	.word	0x00000008
.L_19:


//--------------------- .nv.callgraph             --------------------------
	.section	.nv.callgraph,"",@"SHT_CUDA_CALLGRAPH"
	.align	4
	.sectionentsize	8
	.align		4
        /*0000*/ 	.word	0x00000000
	.align		4
        /*0004*/ 	.word	0xffffffff
	.align		4
        /*0008*/ 	.word	0x00000000
	.align		4
        /*000c*/ 	.word	0xfffffffe
	.align		4
        /*0010*/ 	.word	0x00000000
	.align		4
        /*0014*/ 	.word	0xfffffffd
	.align		4
        /*0018*/ 	.word	0x00000000
	.align		4
        /*001c*/ 	.word	0xfffffffc


//--------------------- .text._Z8find1eltPiS_i    --------------------------
	.section	.text._Z8find1eltPiS_i,"ax",@progbits
	.align	128
        .global         _Z8find1eltPiS_i
        .type           _Z8find1eltPiS_i,@function
        .size           _Z8find1eltPiS_i,(.L_x_7 - _Z8find1eltPiS_i)
        .other          _Z8find1eltPiS_i,@"STO_CUDA_ENTRY STV_DEFAULT"
_Z8find1eltPiS_i:
.text._Z8find1eltPiS_i:
[----:B------:R-:W-:Y:S01]  /*0000*/  LDC R1, c[0x0][0x37c] ;  /* 0x0000df00ff017b82 */ /* 0x000fe20000000800 */
[----:B------:R-:W0:Y:S01]  /*0010*/  LDCU UR5, c[0x0][0x390] ;  /* 0x00007200ff0577ac */ /* 0x000e220008000800 */
[----:B------:R-:W1:Y:S01]  /*0020*/  S2R R0, SR_CTAID.X ;  /* 0x0000000000007919 */ /* 0x000e620000002500 */
[----:B------:R-:W-:Y:S01]  /*0030*/  IMAD.MOV.U32 R2, RZ, RZ, RZ ;  /* 0x000000ffff027224 */ /* 0x000fe200078e00ff */
[----:B------:R-:W2:Y:S01]  /*0040*/  LDCU.64 UR8, c[0x0][0x358] ;  /* 0x00006b00ff0877ac */ /* 0x000ea20008000a00 */
[----:B0-----:R-:W-:-:S09]  /*0050*/  UISETP.GE.AND UP0, UPT, UR5, 0x1, UPT ;  /* 0x000000010500788c */ /* 0x001fd2000bf06270 */
[----:B--2---:R-:W-:Y:S05]  /*0060*/  BRA.U !UP0, `(.L_x_0) ;  /* 0x0000000508987547 */ /* 0x004fea000b800000 */
[----:B------:R-:W-:Y:S02]  /*0070*/  UISETP.GE.U32.AND UP1, UPT, UR5, 0x10, UPT ;  /* 0x000000100500788c */ /* 0x000fe4000bf26070 */
[----:B-1----:R-:W-:Y:S01]  /*0080*/  IMAD R3, R0, UR5, RZ ;  /* 0x0000000500037c24 */ /* 0x002fe2000f8e02ff */
[----:B------:R-:W-:Y:S01]  /*0090*/  ULOP3.LUT UR6, UR5, 0xf, URZ, 0xc0, !UPT ;  /* 0x0000000f05067892 */ /* 0x000fe2000f8ec0ff */
[----:B------:R-:W-:Y:S01]  /*00a0*/  IMAD.MOV.U32 R2, RZ, RZ, RZ ;  /* 0x000000ffff027224 */ /* 0x000fe200078e00ff */
[----:B------:R-:W-:Y:S02]  /*00b0*/  UMOV UR4, URZ ;  /* 0x000000ff00047c82 */ /* 0x000fe40008000000 */
[----:B------:R-:W-:Y:S02]  /*00c0*/  UISETP.NE.AND UP0, UPT, UR6, URZ, UPT ;  /* 0x000000ff0600728c */ /* 0x000fe4000bf05270 */
[----:B------:R-:W-:Y:S09]  /*00d0*/  BRA.U !UP1, `(.L_x_1) ;  /* 0x0000000109947547 */ /* 0x000ff2000b800000 */
[----:B------:R-:W0:Y:S01]  /*00e0*/  LDC.64 R4, c[0x0][0x380] ;  /* 0x0000e000ff047b82 */ /* 0x000e220000000a00 */
[----:B------:R-:W-:Y:S01]  /*00f0*/  ULOP3.LUT UR4, UR5, 0x7ffffff0, URZ, 0xc0, !UPT ;  /* 0x7ffffff005047892 */ /* 0x000fe2000f8ec0ff */
[----:B------:R-:W-:-:S03]  /*0100*/  IMAD.MOV.U32 R2, RZ, RZ, RZ ;  /* 0x000000ffff027224 */ /* 0x000fc600078e00ff */
[----:B------:R-:W-:Y:S01]  /*0110*/  UIADD3 UR7, UPT, UPT, -UR4, URZ, URZ ;  /* 0x000000ff04077290 */ /* 0x000fe2000fffe1ff */
[----:B0-----:R-:W-:-:S03]  /*0120*/  IMAD.WIDE.U32 R4, R3, 0x4, R4 ;  /* 0x0000000403047825 */ /* 0x001fc600078e0004 */
[----:B------:R-:W-:-:S05]  /*0130*/  IADD3 R9, P0, PT, R4, 0x20, RZ ;  /* 0x0000002004097810 */ /* 0x000fca0007f1e0ff */
[----:B------:R-:W-:-:S08]  /*0140*/  IMAD.X R5, RZ, RZ, R5, P0 ;  /* 0x000000ffff057224 */ /* 0x000fd000000e0605 */
.L_x_2:
[----:B------:R-:W-:-:S05]  /*0150*/  IMAD.MOV.U32 R4, RZ, RZ, R9 ;  /* 0x000000ffff047224 */ /* 0x000fca00078e0009 */
[----:B------:R-:W2:Y:S04]  /*0160*/  LDG.E R9, desc[UR8][R4.64+-0x20] ;  /* 0xffffe00804097981 */ /* 0x000ea8000c1e1900 */
[----:B------:R-:W2:Y:S04]  /*0170*/  LDG.E R8, desc[UR8][R4.64+-0x1c] ;  /* 0xffffe40804087981 */ /* 0x000ea8000c1e1900 */
[----:B------:R-:W3:Y:S04]  /*0180*/  LDG.E R11, desc[UR8][R4.64+-0x18] ;  /* 0xffffe808040b7981 */ /* 0x000ee8000c1e1900 */
[----:B------:R-:W3:Y:S04]  /*0190*/  LDG.E R10, desc[UR8][R4.64+-0x14] ;  /* 0xffffec08040a7981 */ /* 0x000ee8000c1e1900 */
[----:B------:R-:W4:Y:S04]  /*01a0*/  LDG.E R13, desc[UR8][R4.64+-0x10] ;  /* 0xfffff008040d7981 */ /* 0x000f28000c1e1900 */
[----:B------:R-:W4:Y:S04]  /*01b0*/  LDG.E R12, desc[UR8][R4.64+-0xc] ;  /* 0xfffff408040c7981 */ /* 0x000f28000c1e1900 */
[----:B------:R-:W5:Y:S04]  /*01c0*/  LDG.E R15, desc[UR8][R4.64+-0x8] ;  /* 0xfffff808040f7981 */ /* 0x000f68000c1e1900 */
        /* <DEDUP_REMOVED lines=8> */
[----:B------:R0:W5:Y:S01]  /*0250*/  LDG.E R7, desc[UR8][R4.64+0x1c] ;  /* 0x00001c0804077981 */ /* 0x000162000c1e1900 */
[----:B------:R-:W-:-:S04]  /*0260*/  UIADD3 UR7, UPT, UPT, UR7, 0x10, URZ ;  /* 0x0000001007077890 */ /* 0x000fc8000fffe0ff */
[----:B------:R-:W-:Y:S01]  /*0270*/  UISETP.NE.AND UP1, UPT, UR7, URZ, UPT ;  /* 0x000000ff0700728c */ /* 0x000fe2000bf25270 */
[----:B--2---:R-:W-:Y:S02]  /*0280*/  IADD3 R8, PT, PT, R8, R9, R2 ;  /* 0x0000000908087210 */ /* 0x004fe40007ffe002 */
[----:B------:R-:W-:-:S05]  /*0290*/  IADD3 R9, P0, PT, R4, 0x40, RZ ;  /* 0x0000004004097810 */ /* 0x000fca0007f1e0ff */
[----:B0-----:R-:W-:Y:S01]  /*02a0*/  IMAD.X R5, RZ, RZ, R5, P0 ;  /* 0x000000ffff057224 */ /* 0x001fe200000e0605 */
[----:B---3--:R-:W-:-:S04]  /*02b0*/  IADD3 R8, PT, PT, R10, R11, R8 ;  /* 0x0000000b0a087210 */ /* 0x008fc80007ffe008 */
[----:B----4-:R-:W-:-:S04]  /*02c0*/  IADD3 R8, PT, PT, R12, R13, R8 ;  /* 0x0000000d0c087210 */ /* 0x010fc80007ffe008 */
[----:B-----5:R-:W-:-:S04]  /*02d0*/  IADD3 R8, PT, PT, R14, R15, R8 ;  /* 0x0000000f0e087210 */ /* 0x020fc80007ffe008 */
[----:B------:R-:W-:-:S04]  /*02e0*/  IADD3 R8, PT, PT, R16, R17, R8 ;  /* 0x0000001110087210 */ /* 0x000fc80007ffe008 */
[----:B------:R-:W-:-:S04]  /*02f0*/  IADD3 R8, PT, PT, R18, R19, R8 ;  /* 0x0000001312087210 */ /* 0x000fc80007ffe008 */
[----:B------:R-:W-:-:S04]  /*0300*/  IADD3 R8, PT, PT, R20, R21, R8 ;  /* 0x0000001514087210 */ /* 0x000fc80007ffe008 */
[----:B------:R-:W-:Y:S01]  /*0310*/  IADD3 R2, PT, PT, R7, R6, R8 ;  /* 0x0000000607027210 */ /* 0x000fe20007ffe008 */
[----:B------:R-:W-:Y:S06]  /*0320*/  BRA.U UP1, `(.L_x_2) ;  /* 0xfffffffd01887547 */ /* 0x000fec000b83ffff */
.L_x_1:
[----:B------:R-:W-:Y:S05]  /*0330*/  BRA.U !UP0, `(.L_x_0) ;  /* 0x0000000108e47547 */ /* 0x000fea000b800000 */
[----:B------:R-:W-:Y:S02]  /*0340*/  UISETP.GE.U32.AND UP0, UPT, UR6, 0x8, UPT ;  /* 0x000000080600788c */ /* 0x000fe4000bf06070 */
[----:B------:R-:W-:-:S04]  /*0350*/  ULOP3.LUT UR7, UR5, 0x7, URZ, 0xc0, !UPT ;  /* 0x0000000705077892 */ /* 0x000fc8000f8ec0ff */
[----:B------:R-:W-:-:S03]  /*0360*/  UISETP.NE.AND UP1, UPT, UR7, URZ, UPT ;  /* 0x000000ff0700728c */ /* 0x000fc6000bf25270 */
[----:B------:R-:W-:Y:S08]  /*0370*/  BRA.U !UP0, `(.L_x_3) ;  /* 0x0000000108547547 */ /* 0x000ff0000b800000 */
[----:B------:R-:W0:Y:S01]  /*0380*/  LDC.64 R10, c[0x0][0x380] ;  /* 0x0000e000ff0a7b82 */ /* 0x000e220000000a00 */
[C---:B------:R-:W-:Y:S01]  /*0390*/  IADD3 R8, P0, PT, R3.reuse, UR4, RZ ;  /* 0x0000000403087c10 */ /* 0x040fe2000ff1e0ff */
[----:B------:R-:W-:-:S04]  /*03a0*/  VIADD R5, R3, UR4 ;  /* 0x0000000403057c36 */ /* 0x000fc80008000000 */
[----:B------:R-:W-:Y:S02]  /*03b0*/  IMAD.X R9, RZ, RZ, RZ, P0 ;  /* 0x000000ffff097224 */ /* 0x000fe400000e06ff */
[----:B------:R-:W1:Y:S01]  /*03c0*/  LDC.64 R6, c[0x0][0x380] ;  /* 0x0000e000ff067b82 */ /* 0x000e620000000a00 */
[----:B0-----:R-:W-:Y:S01]  /*03d0*/  LEA R4, P0, R8, R10, 0x2 ;  /* 0x0000000a08047211 */ /* 0x001fe200078010ff */
[----:B-1----:R-:W-:-:S03]  /*03e0*/  IMAD.WIDE.U32 R6, R5, 0x4, R6 ;  /* 0x0000000405067825 */ /* 0x002fc600078e0006 */
[----:B------:R-:W-:-:S03]  /*03f0*/  LEA.HI.X R5, R8, R11, R9, 0x2, P0 ;  /* 0x0000000b08057211 */ /* 0x000fc600000f1409 */
[----:B------:R-:W2:Y:S04]  /*0400*/  LDG.E R7, desc[UR8][R6.64] ;  /* 0x0000000806077981 */ /* 0x000ea8000c1e1900 */
[----:B------:R-:W2:Y:S04]  /*0410*/  LDG.E R8, desc[UR8][R4.64+0x4] ;  /* 0x0000040804087981 */ /* 0x000ea8000c1e1900 */
[----:B------:R-:W3:Y:S04]  /*0420*/  LDG.E R9, desc[UR8][R4.64+0x8] ;  /* 0x0000080804097981 */ /* 0x000ee8000c1e1900 */
[----:B------:R-:W3:Y:S04]  /*0430*/  LDG.E R10, desc[UR8][R4.64+0xc] ;  /* 0x00000c08040a7981 */ /* 0x000ee8000c1e1900 */
[----:B------:R-:W4:Y:S04]  /*0440*/  LDG.E R11, desc[UR8][R4.64+0x10] ;  /* 0x00001008040b7981 */ /* 0x000f28000c1e1900 */
[----:B------:R-:W4:Y:S04]  /*0450*/  LDG.E R12, desc[UR8][R4.64+0x14] ;  /* 0x00001408040c7981 */ /* 0x000f28000c1e1900 */
[----:B------:R-:W5:Y:S04]  /*0460*/  LDG.E R13, desc[UR8][R4.64+0x18] ;  /* 0x00001808040d7981 */ /* 0x000f68000c1e1900 */
[----:B------:R-:W5:Y:S01]  /*0470*/  LDG.E R14, desc[UR8][R4.64+0x1c] ;  /* 0x00001c08040e7981 */ /* 0x000f62000c1e1900 */
[----:B------:R-:W-:Y:S01]  /*0480*/  UIADD3 UR4, UPT, UPT, UR4, 0x8, URZ ;  /* 0x0000000804047890 */ /* 0x000fe2000fffe0ff */
[----:B--2---:R-:W-:-:S04]  /*0490*/  IADD3 R8, PT, PT, R8, R7, R2 ;  /* 0x0000000708087210 */ /* 0x004fc80007ffe002 */
[----:B---3--:R-:W-:-:S04]  /*04a0*/  IADD3 R8, PT, PT, R10, R9, R8 ;  /* 0x000000090a087210 */ /* 0x008fc80007ffe008 */
[----:B----4-:R-:W-:-:S04]  /*04b0*/  IADD3 R8, PT, PT, R12, R11, R8 ;  /* 0x0000000b0c087210 */ /* 0x010fc80007ffe008 */
[----:B-----5:R-:W-:-:S07]  /*04c0*/  IADD3 R2, PT, PT, R14, R13, R8 ;  /* 0x0000000d0e027210 */ /* 0x020fce0007ffe008 */
.L_x_3:
        /* <DEDUP_REMOVED lines=16> */
[----:B------:R-:W3:Y:S01]  /*05d0*/  LDG.E R10, desc[UR8][R6.64+0xc] ;  /* 0x00000c08060a7981 */ /* 0x000ee2000c1e1900 */
[----:B------:R-:W-:Y:S01]  /*05e0*/  UIADD3 UR4, UPT, UPT, UR4, 0x4, URZ ;  /* 0x0000000404047890 */ /* 0x000fe2000fffe0ff */
[----:B--2---:R-:W-:-:S04]  /*05f0*/  IADD3 R2, PT, PT, R8, R5, R2 ;  /* 0x0000000508027210 */ /* 0x004fc80007ffe002 */
[----:B---3--:R-:W-:-:S07]  /*0600*/  IADD3 R2, PT, PT, R10, R9, R2 ;  /* 0x000000090a027210 */ /* 0x008fce0007ffe002 */
.L_x_4:
[----:B------:R-:W-:Y:S05]  /*0610*/  BRA.U !UP1, `(.L_x_0) ;  /* 0x00000001092c7547 */ /* 0x000fea000b800000 */
[----:B------:R-:W0:Y:S01]  /*0620*/  LDC.64 R4, c[0x0][0x380] ;  /* 0x0000e000ff047b82 */ /* 0x000e220000000a00 */
[----:B------:R-:W-:Y:S01]  /*0630*/  VIADD R3, R3, UR4 ;  /* 0x0000000403037c36 */ /* 0x000fe20008000000 */
[----:B------:R-:W-:-:S03]  /*0640*/  UIADD3 UR5, UPT, UPT, -UR5, URZ, URZ ;  /* 0x000000ff05057290 */ /* 0x000fc6000fffe1ff */
[----:B0-----:R-:W-:-:S09]  /*0650*/  IMAD.WIDE.U32 R4, R3, 0x4, R4 ;  /* 0x0000000403047825 */ /* 0x001fd200078e0004 */
.L_x_5:
[----:B------:R0:W2:Y:S01]  /*0660*/  LDG.E R3, desc[UR8][R4.64] ;  /* 0x0000000804037981 */ /* 0x0000a2000c1e1900 */
[----:B------:R-:W-:-:S04]  /*0670*/  UIADD3 UR5, UPT, UPT, UR5, 0x1, URZ ;  /* 0x0000000105057890 */ /* 0x000fc8000fffe0ff */
[----:B------:R-:W-:Y:S01]  /*0680*/  UISETP.NE.AND UP0, UPT, UR5, URZ, UPT ;  /* 0x000000ff0500728c */ /* 0x000fe2000bf05270 */
[----:B0-----:R-:W-:-:S05]  /*0690*/  IADD3 R4, P0, PT, R4, 0x4, RZ ;  /* 0x0000000404047810 */ /* 0x001fca0007f1e0ff */
[----:B------:R-:W-:Y:S02]  /*06a0*/  IMAD.X R5, RZ, RZ, R5, P0 ;  /* 0x000000ffff057224 */ /* 0x000fe400000e0605 */
[----:B--2---:R-:W-:Y:S01]  /*06b0*/  IMAD.IADD R2, R3, 0x1, R2 ;  /* 0x0000000103027824 */ /* 0x004fe200078e0202 */
[----:B------:R-:W-:Y:S06]  /*06c0*/  BRA.U UP0, `(.L_x_5) ;  /* 0xfffffffd00e47547 */ /* 0x000fec000b83ffff */
.L_x_0:
[----:B------:R-:W1:Y:S02]  /*06d0*/  LDC.64 R4, c[0x0][0x388] ;  /* 0x0000e200ff047b82 */ /* 0x000e640000000a00 */
[----:B-1----:R-:W-:-:S05]  /*06e0*/  IMAD.WIDE.U32 R4, R0, 0x4, R4 ;  /* 0x0000000400047825 */ /* 0x002fca00078e0004 */
[----:B------:R-:W-:Y:S01]  /*06f0*/  STG.E desc[UR8][R4.64], R2 ;  /* 0x0000000204007986 */ /* 0x000fe2000c101908 */
[----:B------:R-:W-:Y:S05]  /*0700*/  EXIT ;  /* 0x000000000000794d */ /* 0x000fea0003800000 */
.L_x_6:
[----:B------:R-:W-:-:S00]  /*0710*/  BRA `(.L_x_6) ;  /* 0xfffffffc00fc7947 */ /* 0x000fc0000383ffff */
[----:B------:R-:W-:-:S00]  /*0720*/  NOP ;  /* 0x0000000000007918 */ /* 0x000fc00000000000 */
        /* <DEDUP_REMOVED lines=13> */
.L_x_7:


//--------------------- .nv.shared.reserved.0     --------------------------
	.section	.nv.shared.reserved.0,"aw",@nobits
	.weak		__nv_reservedSMEM_offset_0_alias
	.size		__nv_reservedSMEM_offset_0_alias, 0, 64
	.other		__nv_reservedSMEM_offset_0_alias,@"STO_CUDA_RESERVED_SHARED STV_DEFAULT"
__nv_reservedSMEM_offset_0_alias:
	.zero		0
	.zero		64


//--------------------- .nv.constant0._Z8find1eltPiS_i --------------------------
	.section	.nv.constant0._Z8find1eltPiS_i,"a",@progbits
	.sectionflags	@""
	.align	4
.nv.constant0._Z8find1eltPiS_i:
	.zero		916


//--------------------- SYMBOLS --------------------------

	.type		.nv.reservedSmem.offset0,@object
	.size		.nv.reservedSmem.offset0,0x4
